//
// Generated by NVIDIA NVVM Compiler
//
// Compiler Build ID: CL-36424714
// Cuda compilation tools, release 13.0, V13.0.88
// Based on NVVM 20.0.0
//

.version 9.0
.target sm_100
.address_size 64

	// .globl	_Z18dot_product_vectorI13__nv_bfloat16EvPKT_S3_PS1_m
.extern .shared .align 16 .b8 cache[];

.visible .entry _Z18dot_product_vectorI13__nv_bfloat16EvPKT_S3_PS1_m(
	.param .u64 .ptr .align 1 _Z18dot_product_vectorI13__nv_bfloat16EvPKT_S3_PS1_m_param_0,
	.param .u64 .ptr .align 1 _Z18dot_product_vectorI13__nv_bfloat16EvPKT_S3_PS1_m_param_1,
	.param .u64 .ptr .align 1 _Z18dot_product_vectorI13__nv_bfloat16EvPKT_S3_PS1_m_param_2,
	.param .u64 _Z18dot_product_vectorI13__nv_bfloat16EvPKT_S3_PS1_m_param_3
)
{
	.reg .pred 	%p<6>;
	.reg .b16 	%rs<12>;
	.reg .b32 	%r<13>;
	.reg .b64 	%rd<14>;

	ld.param.u64 	%rd2, [_Z18dot_product_vectorI13__nv_bfloat16EvPKT_S3_PS1_m_param_0];
	ld.param.u64 	%rd3, [_Z18dot_product_vectorI13__nv_bfloat16EvPKT_S3_PS1_m_param_1];
	ld.param.u64 	%rd4, [_Z18dot_product_vectorI13__nv_bfloat16EvPKT_S3_PS1_m_param_2];
	ld.param.u64 	%rd5, [_Z18dot_product_vectorI13__nv_bfloat16EvPKT_S3_PS1_m_param_3];
	mov.u32 	%r1, %tid.x;
	mov.u32 	%r2, %ctaid.x;
	mov.u32 	%r12, %ntid.x;
	mad.lo.s32 	%r7, %r2, %r12, %r1;
	cvt.u64.u32 	%rd1, %r7;
	setp.le.u64 	%p1, %rd5, %rd1;
	mov.b16 	%rs11, 0;
	@%p1 bra 	$L__BB0_2;
	cvta.to.global.u64 	%rd6, %rd2;
	cvta.to.global.u64 	%rd7, %rd3;
	shl.b64 	%rd8, %rd1, 1;
	add.s64 	%rd9, %rd6, %rd8;
	add.s64 	%rd10, %rd7, %rd8;
	ld.global.u16 	%rs5, [%rd9];
	ld.global.u16 	%rs6, [%rd10];
	// begin inline asm
	{ mul.bf16 %rs11,%rs5,%rs6; }

	// end inline asm
$L__BB0_2:
	shl.b32 	%r8, %r1, 1;
	mov.u32 	%r9, cache;
	add.s32 	%r4, %r9, %r8;
	st.shared.u16 	[%r4], %rs11;
	bar.sync 	0;
	setp.lt.u32 	%p2, %r12, 2;
	@%p2 bra 	$L__BB0_6;
$L__BB0_3:
	shr.u32 	%r6, %r12, 1;
	setp.ge.u32 	%p3, %r1, %r6;
	@%p3 bra 	$L__BB0_5;
	and.b32  	%r10, %r12, 2046;
	add.s32 	%r11, %r4, %r10;
	ld.shared.u16 	%rs8, [%r4];
	ld.shared.u16 	%rs9, [%r11];
	// begin inline asm
	{ add.bf16 %rs7,%rs8,%rs9; }

	// end inline asm
	st.shared.u16 	[%r4], %rs7;
$L__BB0_5:
	bar.sync 	0;
	setp.gt.u32 	%p4, %r12, 3;
	mov.u32 	%r12, %r6;
	@%p4 bra 	$L__BB0_3;
$L__BB0_6:
	setp.ne.s32 	%p5, %r1, 0;
	@%p5 bra 	$L__BB0_8;
	cvta.to.global.u64 	%rd11, %rd4;
	mul.wide.u32 	%rd12, %r2, 2;
	add.s64 	%rd13, %rd11, %rd12;
	ld.shared.u16 	%rs10, [cache];
	st.global.u16 	[%rd13], %rs10;
$L__BB0_8:
	ret;

}


// ===== COMPILED SASS (sm_100) =====

	.target	sm_100

	.elftype	@"ET_EXEC"


//--------------------- .note.nv.tkinfo           --------------------------
	.section	.note.nv.tkinfo,"",@"SHT_NOTE"
	.sectionflags	@"SHF_NOTE_NV_TKINFO"
	.tkinfo
        /*0018*/ 	.word	0x00000002
        /*0030*/ 	.string	""
        /*0030*/ 	.string	"ptxas"
        /*0030*/ 	.string	"Cuda compilation tools, release 13.0, V13.0.88"
        /*0030*/ 	.string	"Build cuda_13.0.r13.0/compiler.36424714_0"
        /*0030*/ 	.string	"-arch sm_100 -m 64 "



//--------------------- .note.nv.cuinfo           --------------------------
	.section	.note.nv.cuinfo,"",@"SHT_NOTE"
	.sectionflags	@"SHF_NOTE_NV_CUINFO"
        /*0018*/ 	.short	0x0002
        /*001a*/ 	.short	0x0064
        /*001c*/ 	.short	0x0082
	.zero		2


//--------------------- .nv.info                  --------------------------
	.section	.nv.info,"",@"SHT_CUDA_INFO"
	.align	4


	//----- nvinfo : EIATTR_REGCOUNT
	.align		4
        /*0000*/ 	.byte	0x04, 0x2f
        /*0002*/ 	.short	(.L_1 - .L_0)
	.align		4
.L_0:
        /*0004*/ 	.word	index@(_Z18dot_product_vectorI13__nv_bfloat16EvPKT_S3_PS1_m)
        /*0008*/ 	.word	0x0000000e


	//----- nvinfo : EIATTR_FRAME_SIZE
	.align		4
.L_1:
        /*000c*/ 	.byte	0x04, 0x11
        /*000e*/ 	.short	(.L_3 - .L_2)
	.align		4
.L_2:
        /*0010*/ 	.word	index@(_Z18dot_product_vectorI13__nv_bfloat16EvPKT_S3_PS1_m)
        /*0014*/ 	.word	0x00000000


	//----- nvinfo : EIATTR_MIN_STACK_SIZE
	.align		4
.L_3:
        /*0018*/ 	.byte	0x04, 0x12
        /*001a*/ 	.short	(.L_5 - .L_4)
	.align		4
.L_4:
        /*001c*/ 	.word	index@(_Z18dot_product_vectorI13__nv_bfloat16EvPKT_S3_PS1_m)
        /*0020*/ 	.word	0x00000000
.L_5:


//--------------------- .nv.compat                --------------------------
	.section	.nv.compat,"",@"SHT_CUDA_COMPAT_INFO"
	.align	4
        /*0000*/ 	.byte	0x02, 0x09, 0x00, 0x00, 0x02, 0x02, 0x01, 0x00, 0x02, 0x05, 0x05, 0x00, 0x03, 0x07, 0x01, 0x01
        /*0010*/ 	.byte	0x02, 0x03, 0x00, 0x00, 0x02, 0x06, 0x01, 0x00, 0x04, 0x0b, 0x08, 0x00, 0x09, 0x00, 0x00, 0x00
        /*0020*/ 	.byte	0x00, 0x00, 0x00, 0x00


//--------------------- .nv.info._Z18dot_product_vectorI13__nv_bfloat16EvPKT_S3_PS1_m --------------------------
	.section	.nv.info._Z18dot_product_vectorI13__nv_bfloat16EvPKT_S3_PS1_m,"",@"SHT_CUDA_INFO"
	.sectionflags	@""
	.align	4


	//----- nvinfo : EIATTR_CUDA_API_VERSION
	.align		4
        /*0000*/ 	.byte	0x04, 0x37
        /*0002*/ 	.short	(.L_7 - .L_6)
.L_6:
        /*0004*/ 	.word	0x00000082


	//----- nvinfo : EIATTR_KPARAM_INFO
	.align		4
.L_7:
        /*0008*/ 	.byte	0x04, 0x17
        /*000a*/ 	.short	(.L_9 - .L_8)
.L_8:
        /*000c*/ 	.word	0x00000000
        /*0010*/ 	.short	0x0003
        /*0012*/ 	.short	0x0018
        /*0014*/ 	.byte	0x00, 0xf0, 0x21, 0x00


	//----- nvinfo : EIATTR_KPARAM_INFO
	.align		4
.L_9:
        /*0018*/ 	.byte	0x04, 0x17
        /*001a*/ 	.short	(.L_11 - .L_10)
.L_10:
        /*001c*/ 	.word	0x00000000
        /*0020*/ 	.short	0x0002
        /*0022*/ 	.short	0x0010
        /*0024*/ 	.byte	0x00, 0xf5, 0x21, 0x00


	//----- nvinfo : EIATTR_KPARAM_INFO
	.align		4
.L_11:
        /*0028*/ 	.byte	0x04, 0x17
        /*002a*/ 	.short	(.L_13 - .L_12)
.L_12:
        /*002c*/ 	.word	0x00000000
        /*0030*/ 	.short	0x0001
        /*0032*/ 	.short	0x0008
        /*0034*/ 	.byte	0x00, 0xf5, 0x21, 0x00


	//----- nvinfo : EIATTR_KPARAM_INFO
	.align		4
.L_13:
        /*0038*/ 	.byte	0x04, 0x17
        /*003a*/ 	.short	(.L_15 - .L_14)
.L_14:
        /*003c*/ 	.word	0x00000000
        /*0040*/ 	.short	0x0000
        /*0042*/ 	.short	0x0000
        /*0044*/ 	.byte	0x00, 0xf5, 0x21, 0x00


	//----- nvinfo : EIATTR_SPARSE_MMA_MASK
	.align		4
.L_15:
        /*0048*/ 	.byte	0x03, 0x50
        /*004a*/ 	.short	0x0000


	//----- nvinfo : EIATTR_MAXREG_COUNT
	.align		4
        /*004c*/ 	.byte	0x03, 0x1b
        /*004e*/ 	.short	0x00ff


	//----- nvinfo : EIATTR_NUM_BARRIERS
	.align		4
        /*0050*/ 	.byte	0x02, 0x4c
        /*0052*/ 	.byte	0x01
	.zero		1


	//----- nvinfo : EIATTR_MERCURY_ISA_VERSION
	.align		4
        /*0054*/ 	.byte	0x03, 0x5f
        /*0056*/ 	.short	0x0101


	//----- nvinfo : EIATTR_INT_WARP_WIDE_INSTR_OFFSETS
	.align		4
        /*0058*/ 	.byte	0x04, 0x31
        /*005a*/ 	.short	(.L_17 - .L_16)


	//   ....[0]....
.L_16:
        /*005c*/ 	.word	0x00000200


	//----- nvinfo : EIATTR_VRC_CTA_INIT_COUNT
	.align		4
.L_17:
        /*0060*/ 	.byte	0x02, 0x4a
	.zero		1
	.zero		1


	//----- nvinfo : EIATTR_EXIT_INSTR_OFFSETS
	.align		4
        /*0064*/ 	.byte	0x04, 0x1c
        /*0066*/ 	.short	(.L_19 - .L_18)


	//   ....[0]....
.L_18:
        /*0068*/ 	.word	0x000002a0


	//   ....[1]....
        /*006c*/ 	.word	0x00000320


	//----- nvinfo : EIATTR_CBANK_PARAM_SIZE
	.align		4
.L_19:
        /*0070*/ 	.byte	0x03, 0x19
        /*0072*/ 	.short	0x0020


	//----- nvinfo : EIATTR_PARAM_CBANK
	.align		4
        /*0074*/ 	.byte	0x04, 0x0a
        /*0076*/ 	.short	(.L_21 - .L_20)
	.align		4
.L_20:
        /*0078*/ 	.word	index@(.nv.constant0._Z18dot_product_vectorI13__nv_bfloat16EvPKT_S3_PS1_m)
        /*007c*/ 	.short	0x0380
        /*007e*/ 	.short	0x0020


	//----- nvinfo : EIATTR_SW_WAR
	.align		4
.L_21:
        /*0080*/ 	.byte	0x04, 0x36
        /*0082*/ 	.short	(.L_23 - .L_22)
.L_22:
        /*0084*/ 	.word	0x00000008
.L_23:


//--------------------- .nv.callgraph             --------------------------
	.section	.nv.callgraph,"",@"SHT_CUDA_CALLGRAPH"
	.align	4
	.sectionentsize	8
	.align		4
        /*0000*/ 	.word	0x00000000
	.align		4
        /*0004*/ 	.word	0xffffffff
	.align		4
        /*0008*/ 	.word	0x00000000
	.align		4
        /*000c*/ 	.word	0xfffffffe
	.align		4
        /*0010*/ 	.word	0x00000000
	.align		4
        /*0014*/ 	.word	0xfffffffd
	.align		4
        /*0018*/ 	.word	0x00000000
	.align		4
        /*001c*/ 	.word	0xfffffffc


//--------------------- .text._Z18dot_product_vectorI13__nv_bfloat16EvPKT_S3_PS1_m --------------------------
	.section	.text._Z18dot_product_vectorI13__nv_bfloat16EvPKT_S3_PS1_m,"ax",@progbits
	.align	128
        .global         _Z18dot_product_vectorI13__nv_bfloat16EvPKT_S3_PS1_m
        .type           _Z18dot_product_vectorI13__nv_bfloat16EvPKT_S3_PS1_m,@function
        .size           _Z18dot_product_vectorI13__nv_bfloat16EvPKT_S3_PS1_m,(.L_x_3 - _Z18dot_product_vectorI13__nv_bfloat16EvPKT_S3_PS1_m)
        .other          _Z18dot_product_vectorI13__nv_bfloat16EvPKT_S3_PS1_m,@"STO_CUDA_ENTRY STV_DEFAULT"
_Z18dot_product_vectorI13__nv_bfloat16EvPKT_S3_PS1_m:
.text._Z18dot_product_vectorI13__nv_bfloat16EvPKT_S3_PS1_m:
[----:B------:R-:W-:Y:S01]  /*0000*/  LDC R1, c[0x0][0x37c] ;  /* 0x0000df00ff017b82 */ /* 0x000fe20000000800 */
[----:B------:R-:W0:Y:S01]  /*0010*/  S2R R7, SR_TID.X ;  /* 0x0000000000077919 */ /* 0x000e220000002100 */
[----:B------:R-:W0:Y:S06]  /*0020*/  LDCU UR4, c[0x0][0x360] ;  /* 0x00006c00ff0477ac */ /* 0x000e2c0008000800 */
[----:B------:R-:W1:Y:S01]  /*0030*/  LDC.64 R10, c[0x0][0x388] ;  /* 0x0000e200ff0a7b82 */ /* 0x000e620000000a00 */
[----:B------:R-:W0:Y:S01]  /*0040*/  S2R R8, SR_CTAID.X ;  /* 0x0000000000087919 */ /* 0x000e220000002500 */
[----:B------:R-:W2:Y:S01]  /*0050*/  LDCU.64 UR6, c[0x0][0x398] ;  /* 0x00007300ff0677ac */ /* 0x000ea20008000a00 */
[----:B------:R-:W3:Y:S05]  /*0060*/  LDCU.64 UR8, c[0x0][0x358] ;  /* 0x00006b00ff0877ac */ /* 0x000eea0008000a00 */
[----:B------:R-:W4:Y:S01]  /*0070*/  LDC.64 R2, c[0x0][0x380] ;  /* 0x0000e000ff027b82 */ /* 0x000f220000000a00 */
[----:B0-----:R-:W-:-:S05]  /*0080*/  IMAD R0, R8, UR4, R7 ;  /* 0x0000000408007c24 */ /* 0x001fca000f8e0207 */
[----:B--2---:R-:W-:-:S04]  /*0090*/  ISETP.GE.U32.AND P0, PT, R0, UR6, PT ;  /* 0x0000000600007c0c */ /* 0x004fc8000bf06070 */
[----:B------:R-:W-:-:S13]  /*00a0*/  ISETP.GE.U32.AND.EX P0, PT, RZ, UR7, PT, P0 ;  /* 0x00000007ff007c0c */ /* 0x000fda000bf06100 */
[----:B------:R-:W-:Y:S01]  /*00b0*/  @!P0 IMAD.SHL.U32 R5, R0, 0x2, RZ ;  /* 0x0000000200058824 */ /* 0x000fe200078e00ff */
[----:B------:R-:W-:-:S04]  /*00c0*/  @!P0 SHF.R.U32.HI R0, RZ, 0x1f, R0 ;  /* 0x0000001fff008819 */ /* 0x000fc80000011600 */
[C---:B-1----:R-:W-:Y:S02]  /*00d0*/  @!P0 IADD3 R4, P2, PT, R5.reuse, R10, RZ ;  /* 0x0000000a05048210 */ /* 0x042fe40007f5e0ff */
[----:B----4-:R-:W-:-:S03]  /*00e0*/  @!P0 IADD3 R2, P1, PT, R5, R2, RZ ;  /* 0x0000000205028210 */ /* 0x010fc60007f3e0ff */
[C---:B------:R-:W-:Y:S02]  /*00f0*/  @!P0 IMAD.X R5, R0.reuse, 0x1, R11, P2 ;  /* 0x0000000100058824 */ /* 0x040fe400010e060b */
[----:B------:R-:W-:-:S04]  /*0100*/  @!P0 IMAD.X R3, R0, 0x1, R3, P1 ;  /* 0x0000000100038824 */ /* 0x000fc800008e0603 */
[----:B---3--:R-:W2:Y:S04]  /*0110*/  @!P0 LDG.E.U16 R5, desc[UR8][R4.64] ;  /* 0x0000000804058981 */ /* 0x008ea8000c1e1500 */
[----:B------:R-:W2:Y:S01]  /*0120*/  @!P0 LDG.E.U16 R2, desc[UR8][R2.64] ;  /* 0x0000000802028981 */ /* 0x000ea2000c1e1500 */
[----:B------:R-:W0:Y:S01]  /*0130*/  S2UR UR6, SR_CgaCtaId ;  /* 0x00000000000679c3 */ /* 0x000e220000008800 */
[----:B------:R-:W-:Y:S01]  /*0140*/  UMOV UR5, 0x400 ;  /* 0x0000040000057882 */ /* 0x000fe20000000000 */
[----:B------:R-:W-:Y:S01]  /*0150*/  PRMT R0, RZ, 0x7610, R0 ;  /* 0x00007610ff007816 */ /* 0x000fe20000000000 */
[----:B------:R-:W-:Y:S02]  /*0160*/  UISETP.GE.U32.AND UP0, UPT, UR4, 0x2, UPT ;  /* 0x000000020400788c */ /* 0x000fe4000bf06070 */
[----:B0-----:R-:W-:-:S06]  /*0170*/  ULEA UR5, UR6, UR5, 0x18 ;  /* 0x0000000506057291 */ /* 0x001fcc000f8ec0ff */
[C---:B------:R-:W-:Y:S02]  /*0180*/  LEA R6, R7.reuse, UR5, 0x1 ;  /* 0x0000000507067c11 */ /* 0x040fe4000f8e08ff */
[----:B------:R-:W-:Y:S01]  /*0190*/  ISETP.NE.AND P1, PT, R7, RZ, PT ;  /* 0x000000ff0700720c */ /* 0x000fe20003f25270 */
[----:B--2---:R-:W-:-:S05]  /*01a0*/  @!P0 HMUL2.BF16_V2 R0, R2.H0_H0, R5.H0_H0 ;  /* 0x2000000502008232 */ /* 0x004fca0000200800 */
[----:B------:R0:W-:Y:S01]  /*01b0*/  STS.U16 [R6], R0 ;  /* 0x0000000006007388 */ /* 0x0001e20000000400 */
[----:B------:R-:W-:Y:S06]  /*01c0*/  BAR.SYNC.DEFER_BLOCKING 0x0 ;  /* 0x0000000000007b1d */ /* 0x000fec0000010000 */
[----:B------:R-:W-:Y:S05]  /*01d0*/  BRA.U !UP0, `(.L_x_0) ;  /* 0x0000000108307547 */ /* 0x000fea000b800000 */
.L_x_1:
[----:B------:R-:W-:-:S06]  /*01e0*/  USHF.R.U32.HI UR5, URZ, 0x1, UR4 ;  /* 0x00000001ff057899 */ /* 0x000fcc0008011604 */
[----:B------:R-:W-:-:S13]  /*01f0*/  ISETP.GE.U32.AND P0, PT, R7, UR5, PT ;  /* 0x0000000507007c0c */ /* 0x000fda000bf06070 */
[----:B------:R-:W-:Y:S01]  /*0200*/  VOTEU.ALL UP0, P0 ;  /* 0x0000000000ff7886 */ /* 0x000fe20000000000 */
[----:B01----:R-:W-:Y:S04]  /*0210*/  @!P0 LDS.U16 R0, [R6] ;  /* 0x0000000006008984 */ /* 0x003fe80000000400 */
[----:B------:R-:W-:Y:S02]  /*0220*/  @!UP0 ULOP3.LUT UR6, UR4, 0x7fe, URZ, 0xc0, !UPT ;  /* 0x000007fe04068892 */ /* 0x000fe4000f8ec0ff */
[----:B------:R-:W-:-:S03]  /*0230*/  UISETP.GT.U32.AND UP0, UPT, UR4, 0x3, UPT ;  /* 0x000000030400788c */ /* 0x000fc6000bf04070 */
[----:B------:R-:W-:-:S04]  /*0240*/  UMOV UR4, UR5 ;  /* 0x0000000500047c82 */ /* 0x000fc80008000000 */
[----:B------:R-:W0:Y:S02]  /*0250*/  @!P0 LDS.U16 R3, [R6+UR6] ;  /* 0x0000000606038984 */ /* 0x000e240008000400 */
[----:B0-----:R-:W-:-:S05]  /*0260*/  @!P0 HADD2.BF16_V2 R0, R0.H0_H0, R3.H0_H0 ;  /* 0x2000000300008230 */ /* 0x001fca0000200800 */
[----:B------:R1:W-:Y:S01]  /*0270*/  @!P0 STS.U16 [R6], R0 ;  /* 0x0000000006008388 */ /* 0x0003e20000000400 */
[----:B------:R-:W-:Y:S06]  /*0280*/  BAR.SYNC.DEFER_BLOCKING 0x0 ;  /* 0x0000000000007b1d */ /* 0x000fec0000010000 */
[----:B------:R-:W-:Y:S05]  /*0290*/  BRA.U UP0, `(.L_x_1) ;  /* 0xfffffffd00d07547 */ /* 0x000fea000b83ffff */
.L_x_0:
[----:B------:R-:W-:Y:S05]  /*02a0*/  @P1 EXIT ;  /* 0x000000000000194d */ /* 0x000fea0003800000 */
[----:B------:R-:W2:Y:S01]  /*02b0*/  S2UR UR5, SR_CgaCtaId ;  /* 0x00000000000579c3 */ /* 0x000ea20000008800 */
[----:B------:R-:W-:-:S07]  /*02c0*/  UMOV UR4, 0x400 ;  /* 0x0000040000047882 */ /* 0x000fce0000000000 */
[----:B------:R-:W3:Y:S01]  /*02d0*/  LDC.64 R2, c[0x0][0x390] ;  /* 0x0000e400ff027b82 */ /* 0x000ee20000000a00 */
[----:B--2---:R-:W-:Y:S01]  /*02e0*/  ULEA UR4, UR5, UR4, 0x18 ;  /* 0x0000000405047291 */ /* 0x004fe2000f8ec0ff */
[----:B---3--:R-:W-:-:S08]  /*02f0*/  IMAD.WIDE.U32 R2, R8, 0x2, R2 ;  /* 0x0000000208027825 */ /* 0x008fd000078e0002 */
[----:B------:R-:W2:Y:S04]  /*0300*/  LDS.U16 R5, [UR4] ;  /* 0x00000004ff057984 */ /* 0x000ea80008000400 */
[----:B--2---:R-:W-:Y:S01]  /*0310*/  STG.E.U16 desc[UR8][R2.64], R5 ;  /* 0x0000000502007986 */ /* 0x004fe2000c101508 */
[----:B------:R-:W-:Y:S05]  /*0320*/  EXIT ;  /* 0x000000000000794d */ /* 0x000fea0003800000 */
.L_x_2:
[----:B------:R-:W-:-:S00]  /*0330*/  BRA `(.L_x_2) ;  /* 0xfffffffc00fc7947 */ /* 0x000fc0000383ffff */
[----:B------:R-:W-:-:S00]  /*0340*/  NOP ;  /* 0x0000000000007918 */ /* 0x000fc00000000000 */
        /* <DEDUP_REMOVED lines=11> */
.L_x_3:


//--------------------- .nv.shared._Z18dot_product_vectorI13__nv_bfloat16EvPKT_S3_PS1_m --------------------------
	.section	.nv.shared._Z18dot_product_vectorI13__nv_bfloat16EvPKT_S3_PS1_m,"aw",@nobits
	.sectionflags	@""
	.align	16
	.zero		1024


//--------------------- .nv.shared.reserved.0     --------------------------
	.section	.nv.shared.reserved.0,"aw",@nobits
	.weak		__nv_reservedSMEM_offset_0_alias
	.size		__nv_reservedSMEM_offset_0_alias, 0, 64
	.other		__nv_reservedSMEM_offset_0_alias,@"STO_CUDA_RESERVED_SHARED STV_DEFAULT"
__nv_reservedSMEM_offset_0_alias:
	.zero		0
	.zero		64


//--------------------- .nv.constant0._Z18dot_product_vectorI13__nv_bfloat16EvPKT_S3_PS1_m --------------------------
	.section	.nv.constant0._Z18dot_product_vectorI13__nv_bfloat16EvPKT_S3_PS1_m,"a",@progbits
	.sectionflags	@""
	.align	4
.nv.constant0._Z18dot_product_vectorI13__nv_bfloat16EvPKT_S3_PS1_m:
	.zero		928


//--------------------- SYMBOLS --------------------------

	.type		.nv.reservedSmem.offset0,@object
	.size		.nv.reservedSmem.offset0,0x4
	.type		.nv.reservedSmem.cap,@object
	.size		.nv.reservedSmem.cap,0x4
